//
// Generated by NVIDIA NVVM Compiler
//
// Compiler Build ID: CL-36424714
// Cuda compilation tools, release 13.0, V13.0.88
// Based on NVVM 20.0.0
//

.version 9.0
.target sm_100
.address_size 64

	// .globl	_Z7Kernel1Pf

.visible .entry _Z7Kernel1Pf(
	.param .u64 .ptr .align 1 _Z7Kernel1Pf_param_0
)
{
	.reg .b32 	%r<6>;
	.reg .b64 	%rd<5>;

	ld.param.u64 	%rd1, [_Z7Kernel1Pf_param_0];
	cvta.to.global.u64 	%rd2, %rd1;
	mov.u32 	%r1, %ctaid.x;
	mov.u32 	%r2, %ntid.x;
	mov.u32 	%r3, %tid.x;
	mad.lo.s32 	%r4, %r1, %r2, %r3;
	mul.wide.s32 	%rd3, %r4, 4;
	add.s64 	%rd4, %rd2, %rd3;
	mov.b32 	%r5, 1077936128;
	st.global.u32 	[%rd4], %r5;
	ret;

}
	// .globl	_Z7Kernel2Pf
.visible .entry _Z7Kernel2Pf(
	.param .u64 .ptr .align 1 _Z7Kernel2Pf_param_0
)
{
	.reg .b32 	%r<6>;
	.reg .b64 	%rd<5>;

	ld.param.u64 	%rd1, [_Z7Kernel2Pf_param_0];
	cvta.to.global.u64 	%rd2, %rd1;
	mov.u32 	%r1, %ctaid.x;
	mov.u32 	%r2, %ntid.x;
	mov.u32 	%r3, %tid.x;
	mad.lo.s32 	%r4, %r1, %r2, %r3;
	mul.wide.s32 	%rd3, %r4, 4;
	add.s64 	%rd4, %rd2, %rd3;
	mov.b32 	%r5, 1077936128;
	st.global.u32 	[%rd4], %r5;
	ret;

}


// ===== COMPILED SASS (sm_100) =====

	.target	sm_100

	.elftype	@"ET_EXEC"


//--------------------- .note.nv.tkinfo           --------------------------
	.section	.note.nv.tkinfo,"",@"SHT_NOTE"
	.sectionflags	@"SHF_NOTE_NV_TKINFO"
	.tkinfo
        /*0018*/ 	.word	0x00000002
        /*0030*/ 	.string	""
        /*0030*/ 	.string	"ptxas"
        /*0030*/ 	.string	"Cuda compilation tools, release 13.0, V13.0.88"
        /*0030*/ 	.string	"Build cuda_13.0.r13.0/compiler.36424714_0"
        /*0030*/ 	.string	"-arch sm_100 -m 64 "



//--------------------- .note.nv.cuinfo           --------------------------
	.section	.note.nv.cuinfo,"",@"SHT_NOTE"
	.sectionflags	@"SHF_NOTE_NV_CUINFO"
        /*0018*/ 	.short	0x0002
        /*001a*/ 	.short	0x0064
        /*001c*/ 	.short	0x0082
	.zero		2


//--------------------- .nv.info                  --------------------------
	.section	.nv.info,"",@"SHT_CUDA_INFO"
	.align	4


	//----- nvinfo : EIATTR_REGCOUNT
	.align		4
        /*0000*/ 	.byte	0x04, 0x2f
        /*0002*/ 	.short	(.L_1 - .L_0)
	.align		4
.L_0:
        /*0004*/ 	.word	index@(_Z7Kernel1Pf)
        /*0008*/ 	.word	0x0000000a


	//----- nvinfo : EIATTR_FRAME_SIZE
	.align		4
.L_1:
        /*000c*/ 	.byte	0x04, 0x11
        /*000e*/ 	.short	(.L_3 - .L_2)
	.align		4
.L_2:
        /*0010*/ 	.word	index@(_Z7Kernel1Pf)
        /*0014*/ 	.word	0x00000000


	//----- nvinfo : EIATTR_REGCOUNT
	.align		4
.L_3:
        /*0018*/ 	.byte	0x04, 0x2f
        /*001a*/ 	.short	(.L_5 - .L_4)
	.align		4
.L_4:
        /*001c*/ 	.word	index@(_Z7Kernel2Pf)
        /*0020*/ 	.word	0x0000000a


	//----- nvinfo : EIATTR_FRAME_SIZE
	.align		4
.L_5:
        /*0024*/ 	.byte	0x04, 0x11
        /*0026*/ 	.short	(.L_7 - .L_6)
	.align		4
.L_6:
        /*0028*/ 	.word	index@(_Z7Kernel2Pf)
        /*002c*/ 	.word	0x00000000


	//----- nvinfo : EIATTR_MIN_STACK_SIZE
	.align		4
.L_7:
        /*0030*/ 	.byte	0x04, 0x12
        /*0032*/ 	.short	(.L_9 - .L_8)
	.align		4
.L_8:
        /*0034*/ 	.word	index@(_Z7Kernel2Pf)
        /*0038*/ 	.word	0x00000000


	//----- nvinfo : EIATTR_MIN_STACK_SIZE
	.align		4
.L_9:
        /*003c*/ 	.byte	0x04, 0x12
        /*003e*/ 	.short	(.L_11 - .L_10)
	.align		4
.L_10:
        /*0040*/ 	.word	index@(_Z7Kernel1Pf)
        /*0044*/ 	.word	0x00000000
.L_11:


//--------------------- .nv.compat                --------------------------
	.section	.nv.compat,"",@"SHT_CUDA_COMPAT_INFO"
	.align	4
        /*0000*/ 	.byte	0x02, 0x09, 0x00, 0x00, 0x02, 0x02, 0x01, 0x00, 0x02, 0x05, 0x05, 0x00, 0x03, 0x07, 0x01, 0x01
        /*0010*/ 	.byte	0x02, 0x03, 0x00, 0x00, 0x02, 0x06, 0x01, 0x00, 0x04, 0x0b, 0x08, 0x00, 0x09, 0x00, 0x00, 0x00
        /*0020*/ 	.byte	0x00, 0x00, 0x00, 0x00


//--------------------- .nv.info._Z7Kernel2Pf     --------------------------
	.section	.nv.info._Z7Kernel2Pf,"",@"SHT_CUDA_INFO"
	.sectionflags	@""
	.align	4


	//----- nvinfo : EIATTR_CUDA_API_VERSION
	.align		4
        /*0000*/ 	.byte	0x04, 0x37
        /*0002*/ 	.short	(.L_13 - .L_12)
.L_12:
        /*0004*/ 	.word	0x00000082


	//----- nvinfo : EIATTR_KPARAM_INFO
	.align		4
.L_13:
        /*0008*/ 	.byte	0x04, 0x17
        /*000a*/ 	.short	(.L_15 - .L_14)
.L_14:
        /*000c*/ 	.word	0x00000000
        /*0010*/ 	.short	0x0000
        /*0012*/ 	.short	0x0000
        /*0014*/ 	.byte	0x00, 0xf5, 0x21, 0x00


	//----- nvinfo : EIATTR_SPARSE_MMA_MASK
	.align		4
.L_15:
        /*0018*/ 	.byte	0x03, 0x50
        /*001a*/ 	.short	0x0000


	//----- nvinfo : EIATTR_MAXREG_COUNT
	.align		4
        /*001c*/ 	.byte	0x03, 0x1b
        /*001e*/ 	.short	0x00ff


	//----- nvinfo : EIATTR_MERCURY_ISA_VERSION
	.align		4
        /*0020*/ 	.byte	0x03, 0x5f
        /*0022*/ 	.short	0x0101


	//----- nvinfo : EIATTR_VRC_CTA_INIT_COUNT
	.align		4
        /*0024*/ 	.byte	0x02, 0x4a
	.zero		1
	.zero		1


	//----- nvinfo : EIATTR_EXIT_INSTR_OFFSETS
	.align		4
        /*0028*/ 	.byte	0x04, 0x1c
        /*002a*/ 	.short	(.L_17 - .L_16)


	//   ....[0]....
.L_16:
        /*002c*/ 	.word	0x000000a0


	//----- nvinfo : EIATTR_CBANK_PARAM_SIZE
	.align		4
.L_17:
        /*0030*/ 	.byte	0x03, 0x19
        /*0032*/ 	.short	0x0008


	//----- nvinfo : EIATTR_PARAM_CBANK
	.align		4
        /*0034*/ 	.byte	0x04, 0x0a
        /*0036*/ 	.short	(.L_19 - .L_18)
	.align		4
.L_18:
        /*0038*/ 	.word	index@(.nv.constant0._Z7Kernel2Pf)
        /*003c*/ 	.short	0x0380
        /*003e*/ 	.short	0x0008


	//----- nvinfo : EIATTR_SW_WAR
	.align		4
.L_19:
        /*0040*/ 	.byte	0x04, 0x36
        /*0042*/ 	.short	(.L_21 - .L_20)
.L_20:
        /*0044*/ 	.word	0x00000008
.L_21:


//--------------------- .nv.info._Z7Kernel1Pf     --------------------------
	.section	.nv.info._Z7Kernel1Pf,"",@"SHT_CUDA_INFO"
	.sectionflags	@""
	.align	4


	//----- nvinfo : EIATTR_CUDA_API_VERSION
	.align		4
        /*0000*/ 	.byte	0x04, 0x37
        /*0002*/ 	.short	(.L_23 - .L_22)
.L_22:
        /*0004*/ 	.word	0x00000082


	//----- nvinfo : EIATTR_KPARAM_INFO
	.align		4
.L_23:
        /*0008*/ 	.byte	0x04, 0x17
        /*000a*/ 	.short	(.L_25 - .L_24)
.L_24:
        /*000c*/ 	.word	0x00000000
        /*0010*/ 	.short	0x0000
        /*0012*/ 	.short	0x0000
        /*0014*/ 	.byte	0x00, 0xf5, 0x21, 0x00


	//----- nvinfo : EIATTR_SPARSE_MMA_MASK
	.align		4
.L_25:
        /*0018*/ 	.byte	0x03, 0x50
        /*001a*/ 	.short	0x0000


	//----- nvinfo : EIATTR_MAXREG_COUNT
	.align		4
        /*001c*/ 	.byte	0x03, 0x1b
        /*001e*/ 	.short	0x00ff


	//----- nvinfo : EIATTR_MERCURY_ISA_VERSION
	.align		4
        /*0020*/ 	.byte	0x03, 0x5f
        /*0022*/ 	.short	0x0101


	//----- nvinfo : EIATTR_VRC_CTA_INIT_COUNT
	.align		4
        /*0024*/ 	.byte	0x02, 0x4a
	.zero		1
	.zero		1


	//----- nvinfo : EIATTR_EXIT_INSTR_OFFSETS
	.align		4
        /*0028*/ 	.byte	0x04, 0x1c
        /*002a*/ 	.short	(.L_27 - .L_26)


	//   ....[0]....
.L_26:
        /*002c*/ 	.word	0x000000a0


	//----- nvinfo : EIATTR_CBANK_PARAM_SIZE
	.align		4
.L_27:
        /*0030*/ 	.byte	0x03, 0x19
        /*0032*/ 	.short	0x0008


	//----- nvinfo : EIATTR_PARAM_CBANK
	.align		4
        /*0034*/ 	.byte	0x04, 0x0a
        /*0036*/ 	.short	(.L_29 - .L_28)
	.align		4
.L_28:
        /*0038*/ 	.word	index@(.nv.constant0._Z7Kernel1Pf)
        /*003c*/ 	.short	0x0380
        /*003e*/ 	.short	0x0008


	//----- nvinfo : EIATTR_SW_WAR
	.align		4
.L_29:
        /*0040*/ 	.byte	0x04, 0x36
        /*0042*/ 	.short	(.L_31 - .L_30)
.L_30:
        /*0044*/ 	.word	0x00000008
.L_31:


//--------------------- .nv.callgraph             --------------------------
	.section	.nv.callgraph,"",@"SHT_CUDA_CALLGRAPH"
	.align	4
	.sectionentsize	8
	.align		4
        /*0000*/ 	.word	0x00000000
	.align		4
        /*0004*/ 	.word	0xffffffff
	.align		4
        /*0008*/ 	.word	0x00000000
	.align		4
        /*000c*/ 	.word	0xfffffffe
	.align		4
        /*0010*/ 	.word	0x00000000
	.align		4
        /*0014*/ 	.word	0xfffffffd
	.align		4
        /*0018*/ 	.word	0x00000000
	.align		4
        /*001c*/ 	.word	0xfffffffc


//--------------------- .text._Z7Kernel2Pf        --------------------------
	.section	.text._Z7Kernel2Pf,"ax",@progbits
	.align	128
        .global         _Z7Kernel2Pf
        .type           _Z7Kernel2Pf,@function
        .size           _Z7Kernel2Pf,(.L_x_2 - _Z7Kernel2Pf)
        .other          _Z7Kernel2Pf,@"STO_CUDA_ENTRY STV_DEFAULT"
_Z7Kernel2Pf:
.text._Z7Kernel2Pf:
[----:B------:R-:W-:Y:S01]  /*0000*/  LDC R1, c[0x0][0x37c] ;  /* 0x0000df00ff017b82 */ /* 0x000fe20000000800 */
[----:B------:R-:W0:Y:S07]  /*0010*/  S2R R0, SR_TID.X ;  /* 0x0000000000007919 */ /* 0x000e2e0000002100 */
[----:B------:R-:W0:Y:S01]  /*0020*/  S2UR UR6, SR_CTAID.X ;  /* 0x00000000000679c3 */ /* 0x000e220000002500 */
[----:B------:R-:W1:Y:S01]  /*0030*/  LDCU.64 UR4, c[0x0][0x358] ;  /* 0x00006b00ff0477ac */ /* 0x000e620008000a00 */
[----:B------:R-:W-:-:S06]  /*0040*/  HFMA2 R7, -RZ, RZ, 2.125, 0 ;  /* 0x40400000ff077431 */ /* 0x000fcc00000001ff */
[----:B------:R-:W0:Y:S08]  /*0050*/  LDC R5, c[0x0][0x360] ;  /* 0x0000d800ff057b82 */ /* 0x000e300000000800 */
[----:B------:R-:W2:Y:S01]  /*0060*/  LDC.64 R2, c[0x0][0x380] ;  /* 0x0000e000ff027b82 */ /* 0x000ea20000000a00 */
[----:B0-----:R-:W-:-:S04]  /*0070*/  IMAD R5, R5, UR6, R0 ;  /* 0x0000000605057c24 */ /* 0x001fc8000f8e0200 */
[----:B--2---:R-:W-:-:S05]  /*0080*/  IMAD.WIDE R2, R5, 0x4, R2 ;  /* 0x0000000405027825 */ /* 0x004fca00078e0202 */
[----:B-1----:R-:W-:Y:S01]  /*0090*/  STG.E desc[UR4][R2.64], R7 ;  /* 0x0000000702007986 */ /* 0x002fe2000c101904 */
[----:B------:R-:W-:Y:S05]  /*00a0*/  EXIT ;  /* 0x000000000000794d */ /* 0x000fea0003800000 */
.L_x_0:
[----:B------:R-:W-:-:S00]  /*00b0*/  BRA `(.L_x_0) ;  /* 0xfffffffc00fc7947 */ /* 0x000fc0000383ffff */
[----:B------:R-:W-:-:S00]  /*00c0*/  NOP ;  /* 0x0000000000007918 */ /* 0x000fc00000000000 */
        /* <DEDUP_REMOVED lines=11> */
.L_x_2:


//--------------------- .text._Z7Kernel1Pf        --------------------------
	.section	.text._Z7Kernel1Pf,"ax",@progbits
	.align	128
        .global         _Z7Kernel1Pf
        .type           _Z7Kernel1Pf,@function
        .size           _Z7Kernel1Pf,(.L_x_3 - _Z7Kernel1Pf)
        .other          _Z7Kernel1Pf,@"STO_CUDA_ENTRY STV_DEFAULT"
_Z7Kernel1Pf:
.text._Z7Kernel1Pf:
        /* <DEDUP_REMOVED lines=11> */
.L_x_1:
        /* <DEDUP_REMOVED lines=13> */
.L_x_3:


//--------------------- .nv.shared.reserved.0     --------------------------
	.section	.nv.shared.reserved.0,"aw",@nobits
	.weak		__nv_reservedSMEM_offset_0_alias
	.size		__nv_reservedSMEM_offset_0_alias, 0, 64
	.other		__nv_reservedSMEM_offset_0_alias,@"STO_CUDA_RESERVED_SHARED STV_DEFAULT"
__nv_reservedSMEM_offset_0_alias:
	.zero		0
	.zero		64


//--------------------- .nv.constant0._Z7Kernel2Pf --------------------------
	.section	.nv.constant0._Z7Kernel2Pf,"a",@progbits
	.sectionflags	@""
	.align	4
.nv.constant0._Z7Kernel2Pf:
	.zero		904


//--------------------- .nv.constant0._Z7Kernel1Pf --------------------------
	.section	.nv.constant0._Z7Kernel1Pf,"a",@progbits
	.sectionflags	@""
	.align	4
.nv.constant0._Z7Kernel1Pf:
	.zero		904


//--------------------- SYMBOLS --------------------------

	.type		.nv.reservedSmem.offset0,@object
	.size		.nv.reservedSmem.offset0,0x4
